	.headerflags	@"EF_CUDA_TEXMODE_UNIFIED EF_CUDA_64BIT_ADDRESS EF_CUDA_ACCELERATORS EF_CUDA_SM90 EF_CUDA_VIRTUAL_SM(EF_CUDA_SM90)"
	.elftype	@"ET_EXEC"


//--------------------- .nv.info                  --------------------------
	.section	.nv.info,"",@"SHT_CUDA_INFO"
	.align	4


	//----- nvinfo : EIATTR_REGCOUNT
	.align		4
        /*0000*/ 	.byte	0x04, 0x2f
        /*0002*/ 	.short	(.L_3 - .L_2)
	.align		4
.L_2:
        /*0004*/ 	.word	index@(triton_poi_fused__native_batch_norm_legit_no_training_relu_14)
        /*0008*/ 	.word	0x00000010


	//----- nvinfo : EIATTR_MIN_STACK_SIZE
	.align		4
.L_3:
        /*000c*/ 	.byte	0x04, 0x12
        /*000e*/ 	.short	(.L_5 - .L_4)
	.align		4
.L_4:
        /*0010*/ 	.word	index@(triton_poi_fused__native_batch_norm_legit_no_training_relu_14)
        /*0014*/ 	.word	0x00000000


	//----- nvinfo : EIATTR_FRAME_SIZE
	.align		4
.L_5:
        /*0018*/ 	.byte	0x04, 0x11
        /*001a*/ 	.short	(.L_7 - .L_6)
	.align		4
.L_6:
        /*001c*/ 	.word	index@(triton_poi_fused__native_batch_norm_legit_no_training_relu_14)
        /*0020*/ 	.word	0x00000000


	//----- nvinfo : EIATTR_MIN_STACK_SIZE
	.align		4
.L_7:
        /*0024*/ 	.byte	0x04, 0x12
        /*0026*/ 	.short	(.L_9 - .L_8)
	.align		4
.L_8:
        /*0028*/ 	.word	index@(triton_poi_fused__native_batch_norm_legit_no_training_relu_14)
        /*002c*/ 	.word	0x00000000
.L_9:


//--------------------- .nv.info.triton_poi_fused__native_batch_norm_legit_no_training_relu_14 --------------------------
	.section	.nv.info.triton_poi_fused__native_batch_norm_legit_no_training_relu_14,"",@"SHT_CUDA_INFO"
	.sectionflags	@""
	.align	4


	//----- nvinfo : EIATTR_CUDA_API_VERSION
	.align		4
        /*0000*/ 	.byte	0x04, 0x37
        /*0002*/ 	.short	(.L_11 - .L_10)
.L_10:
        /*0004*/ 	.word	0x0000007c


	//----- nvinfo : EIATTR_KPARAM_INFO
	.align		4
.L_11:
        /*0008*/ 	.byte	0x04, 0x17
        /*000a*/ 	.short	(.L_13 - .L_12)
.L_12:
        /*000c*/ 	.word	0x00000000
        /*0010*/ 	.short	0x0006
        /*0012*/ 	.short	0x0030
        /*0014*/ 	.byte	0x00, 0xf0, 0x11, 0x00


	//----- nvinfo : EIATTR_KPARAM_INFO
	.align		4
.L_13:
        /*0018*/ 	.byte	0x04, 0x17
        /*001a*/ 	.short	(.L_15 - .L_14)
.L_14:
        /*001c*/ 	.word	0x00000000
        /*0020*/ 	.short	0x0005
        /*0022*/ 	.short	0x0028
        /*0024*/ 	.byte	0x00, 0xf4, 0x21, 0x00


	//----- nvinfo : EIATTR_KPARAM_INFO
	.align		4
.L_15:
        /*0028*/ 	.byte	0x04, 0x17
        /*002a*/ 	.short	(.L_17 - .L_16)
.L_16:
        /*002c*/ 	.word	0x00000000
        /*0030*/ 	.short	0x0004
        /*0032*/ 	.short	0x0020
        /*0034*/ 	.byte	0x00, 0xf4, 0x21, 0x00


	//----- nvinfo : EIATTR_KPARAM_INFO
	.align		4
.L_17:
        /*0038*/ 	.byte	0x04, 0x17
        /*003a*/ 	.short	(.L_19 - .L_18)
.L_18:
        /*003c*/ 	.word	0x00000000
        /*0040*/ 	.short	0x0003
        /*0042*/ 	.short	0x0018
        /*0044*/ 	.byte	0x00, 0xf4, 0x21, 0x00


	//----- nvinfo : EIATTR_KPARAM_INFO
	.align		4
.L_19:
        /*0048*/ 	.byte	0x04, 0x17
        /*004a*/ 	.short	(.L_21 - .L_20)
.L_20:
        /*004c*/ 	.word	0x00000000
        /*0050*/ 	.short	0x0002
        /*0052*/ 	.short	0x0010
        /*0054*/ 	.byte	0x00, 0xf4, 0x21, 0x00


	//----- nvinfo : EIATTR_KPARAM_INFO
	.align		4
.L_21:
        /*0058*/ 	.byte	0x04, 0x17
        /*005a*/ 	.short	(.L_23 - .L_22)
.L_22:
        /*005c*/ 	.word	0x00000000
        /*0060*/ 	.short	0x0001
        /*0062*/ 	.short	0x0008
        /*0064*/ 	.byte	0x00, 0xf4, 0x21, 0x00


	//----- nvinfo : EIATTR_KPARAM_INFO
	.align		4
.L_23:
        /*0068*/ 	.byte	0x04, 0x17
        /*006a*/ 	.short	(.L_25 - .L_24)
.L_24:
        /*006c*/ 	.word	0x00000000
        /*0070*/ 	.short	0x0000
        /*0072*/ 	.short	0x0000
        /*0074*/ 	.byte	0x00, 0xf4, 0x21, 0x00


	//----- nvinfo : EIATTR_SPARSE_MMA_MASK
	.align		4
.L_25:
        /*0078*/ 	.byte	0x03, 0x50
        /*007a*/ 	.short	0x0000


	//----- nvinfo : EIATTR_MAXREG_COUNT
	.align		4
        /*007c*/ 	.byte	0x03, 0x1b
        /*007e*/ 	.short	0x00ff


	//----- nvinfo : EIATTR_EXIT_INSTR_OFFSETS
	.align		4
        /*0080*/ 	.byte	0x04, 0x1c
        /*0082*/ 	.short	(.L_27 - .L_26)


	//   ....[0]....
.L_26:
        /*0084*/ 	.word	0x00000300


	//----- nvinfo : EIATTR_REQNTID
	.align		4
.L_27:
        /*0088*/ 	.byte	0x04, 0x10
        /*008a*/ 	.short	(.L_29 - .L_28)
.L_28:
        /*008c*/ 	.word	0x00000080
        /*0090*/ 	.word	0x00000001
        /*0094*/ 	.word	0x00000001


	//----- nvinfo : EIATTR_CBANK_PARAM_SIZE
	.align		4
.L_29:
        /*0098*/ 	.byte	0x03, 0x19
        /*009a*/ 	.short	0x0034


	//----- nvinfo : EIATTR_PARAM_CBANK
	.align		4
        /*009c*/ 	.byte	0x04, 0x0a
        /*009e*/ 	.short	(.L_31 - .L_30)
	.align		4
.L_30:
        /*00a0*/ 	.word	index@(.nv.constant0.triton_poi_fused__native_batch_norm_legit_no_training_relu_14)
        /*00a4*/ 	.short	0x0210
        /*00a6*/ 	.short	0x0034


	//----- nvinfo : EIATTR_SW_WAR
	.align		4
.L_31:
        /*00a8*/ 	.byte	0x04, 0x36
        /*00aa*/ 	.short	(.L_33 - .L_32)
.L_32:
        /*00ac*/ 	.word	0x00000008
.L_33:


//--------------------- .nv.callgraph             --------------------------
	.section	.nv.callgraph,"",@"SHT_CUDA_CALLGRAPH"
	.align	4
	.sectionentsize	8
	.align		4
        /*0000*/ 	.word	0x00000000
	.align		4
        /*0004*/ 	.word	0xffffffff
	.align		4
        /*0008*/ 	.word	0x00000000
	.align		4
        /*000c*/ 	.word	0xfffffffe
	.align		4
        /*0010*/ 	.word	0x00000000
	.align		4
        /*0014*/ 	.word	0xfffffffd
	.align		4
        /*0018*/ 	.word	0x00000000
	.align		4
        /*001c*/ 	.word	0xfffffffc


//--------------------- .nv.constant4             --------------------------
	.section	.nv.constant4,"a",@progbits
	.align	8
	.align		8
.nv.constant4:
        /*0000*/ 	.dword	_$_str
	.align		8
        /*0008*/ 	.dword	_$_str_$_2


//--------------------- .text.triton_poi_fused__native_batch_norm_legit_no_training_relu_14 --------------------------
	.section	.text.triton_poi_fused__native_batch_norm_legit_no_training_relu_14,"ax",@progbits
	.align	128
        .global         triton_poi_fused__native_batch_norm_legit_no_training_relu_14
        .type           triton_poi_fused__native_batch_norm_legit_no_training_relu_14,@function
        .size           triton_poi_fused__native_batch_norm_legit_no_training_relu_14,(.L_x_1 - triton_poi_fused__native_batch_norm_legit_no_training_relu_14)
        .other          triton_poi_fused__native_batch_norm_legit_no_training_relu_14,@"STO_CUDA_ENTRY STV_DEFAULT"
triton_poi_fused__native_batch_norm_legit_no_training_relu_14:
.text.triton_poi_fused__native_batch_norm_legit_no_training_relu_14:
[----:B------:R-:W-:Y:S01]  /*0000*/  LDC R1, c[0x0][0x28] ;  /* 0x00000a00ff017b82 */ /* 0x000fe20000000800 */
[----:B------:R-:W1:Y:S07]  /*0010*/  S2R R0, SR_TID.X ;  /* 0x0000000000007919 */ /* 0x000e6e0000002100 */
[----:B------:R-:W2:Y:S01]  /*0020*/  LDC.64 R6, c[0x0][0x220] ;  /* 0x00008800ff067b82 */ /* 0x000ea20000000a00 */
[----:B------:R-:W-:Y:S01]  /*0030*/  ULDC.64 UR4, c[0x0][0x208] ;  /* 0x0000820000047ab9 */ /* 0x000fe20000000a00 */
[----:B------:R-:W3:Y:S06]  /*0040*/  S2R R3, SR_CTAID.X ;  /* 0x0000000000037919 */ /* 0x000eec0000002500 */
[----:B------:R-:W4:Y:S08]  /*0050*/  LDC.64 R8, c[0x0][0x228] ;  /* 0x00008a00ff087b82 */ /* 0x000f300000000a00 */
[----:B------:R-:W5:Y:S01]  /*0060*/  LDC.64 R10, c[0x0][0x230] ;  /* 0x00008c00ff0a7b82 */ /* 0x000f620000000a00 */
[----:B-1----:R-:W-:-:S02]  /*0070*/  LOP3.LUT R0, R0, 0x7f, RZ, 0xc0, !PT ;  /* 0x0000007f00007812 */ /* 0x002fc400078ec0ff */
[----:B---3--:R-:W-:Y:S02]  /*0080*/  SHF.R.S32.HI R2, RZ, 0x18, R3 ;  /* 0x00000018ff027819 */ /* 0x008fe40000011403 */
[----:B------:R-:W-:Y:S02]  /*0090*/  LEA R0, R3, R0, 0x7 ;  /* 0x0000000003007211 */ /* 0x000fe400078e38ff */
[----:B------:R-:W-:-:S04]  /*00a0*/  SGXT R3, R2, 0x1 ;  /* 0x000000010203781a */ /* 0x000fc80000000200 */
[----:B------:R-:W-:-:S04]  /*00b0*/  LEA.HI R3, R3, R0, RZ, 0x2 ;  /* 0x0000000003037211 */ /* 0x000fc800078f10ff */
[----:B------:R-:W-:-:S05]  /*00c0*/  SHF.R.S32.HI R3, RZ, 0x2, R3 ;  /* 0x00000002ff037819 */ /* 0x000fca0000011403 */
[----:B------:R-:W-:-:S05]  /*00d0*/  IMAD.HI R2, R3, 0x2aaaaaab, RZ ;  /* 0x2aaaaaab03027827 */ /* 0x000fca00078e02ff */
[----:B------:R-:W-:-:S04]  /*00e0*/  SHF.R.U32.HI R5, RZ, 0x1f, R2 ;  /* 0x0000001fff057819 */ /* 0x000fc80000011602 */
[----:B------:R-:W-:Y:S02]  /*00f0*/  LEA.HI R2, R2, R5, RZ, 0x19 ;  /* 0x0000000502027211 */ /* 0x000fe400078fc8ff */
[----:B------:R-:W1:Y:S03]  /*0100*/  LDC.64 R4, c[0x0][0x218] ;  /* 0x00008600ff047b82 */ /* 0x000e660000000a00 */
[----:B------:R-:W-:-:S04]  /*0110*/  IMAD R13, R2, -0x300, R3 ;  /* 0xfffffd00020d7824 */ /* 0x000fc800078e0203 */
[C---:B--2---:R-:W-:Y:S01]  /*0120*/  IMAD.WIDE R6, R13.reuse, 0x4, R6 ;  /* 0x000000040d067825 */ /* 0x044fe200078e0206 */
[----:B------:R-:W2:Y:S05]  /*0130*/  LDC.64 R2, c[0x0][0x210] ;  /* 0x00008400ff027b82 */ /* 0x000eaa0000000a00 */
[----:B------:R-:W3:Y:S01]  /*0140*/  LDG.E.EL R6, desc[UR4][R6.64] ;  /* 0x0000000406067981 */ /* 0x000ee2000c2e1900 */
[----:B----4-:R-:W-:-:S04]  /*0150*/  IMAD.WIDE R8, R13, 0x4, R8 ;  /* 0x000000040d087825 */ /* 0x010fc800078e0208 */
[C---:B-----5:R-:W-:Y:S02]  /*0160*/  IMAD.WIDE R10, R13.reuse, 0x4, R10 ;  /* 0x000000040d0a7825 */ /* 0x060fe400078e020a */
[----:B------:R-:W4:Y:S02]  /*0170*/  LDG.E.EL R8, desc[UR4][R8.64] ;  /* 0x0000000408087981 */ /* 0x000f24000c2e1900 */
[----:B-1----:R-:W-:Y:S02]  /*0180*/  IMAD.WIDE R4, R13, 0x4, R4 ;  /* 0x000000040d047825 */ /* 0x002fe400078e0204 */
[----:B------:R-:W4:Y:S04]  /*0190*/  LDG.E.EL R11, desc[UR4][R10.64] ;  /* 0x000000040a0b7981 */ /* 0x000f28000c2e1900 */
[----:B------:R1:W5:Y:S01]  /*01a0*/  LDG.E.EL R5, desc[UR4][R4.64] ;  /* 0x0000000404057981 */ /* 0x000362000c2e1900 */
[----:B--2---:R-:W-:-:S05]  /*01b0*/  IMAD.WIDE R2, R0, 0x4, R2 ;  /* 0x0000000400027825 */ /* 0x004fca00078e0202 */
[----:B------:R2:W5:Y:S01]  /*01c0*/  LDG.E R12, desc[UR4][R2.64] ;  /* 0x00000004020c7981 */ /* 0x000562000c1e1900 */
[----:B-1----:R-:W-:Y:S01]  /*01d0*/  HFMA2.MMA R4, -RZ, RZ, 1.625, 0 ;  /* 0x3e800000ff047435 */ /* 0x002fe200000001ff */
[----:B--2---:R-:W1:Y:S02]  /*01e0*/  LDC.64 R2, c[0x0][0x238] ;  /* 0x00008e00ff027b82 */ /* 0x004e640000000a00 */
[----:B-1----:R-:W-:-:S04]  /*01f0*/  IMAD.WIDE R2, R0, 0x4, R2 ;  /* 0x0000000400027825 */ /* 0x002fc800078e0202 */
[----:B---3--:R-:W-:-:S04]  /*0200*/  FADD R6, R6, 9.9999997473787516356e-06 ;  /* 0x3727c5ac06067421 */ /* 0x008fc80000000000 */
[----:B------:R-:W1:Y:S02]  /*0210*/  MUFU.SQRT R7, R6 ;  /* 0x0000000600077308 */ /* 0x000e640000002000 */
[C---:B-1----:R-:W-:Y:S02]  /*0220*/  FSETP.GT.AND P0, PT, R7.reuse, 8.50705917302346158658e+37, PT ;  /* 0x7e8000000700780b */ /* 0x042fe40003f04000 */
[----:B------:R-:W-:-:S11]  /*0230*/  FSETP.GEU.AND P1, PT, R7, 1.175494350822287508e-38, PT ;  /* 0x008000000700780b */ /* 0x000fd60003f2e000 */
[----:B------:R-:W-:-:S04]  /*0240*/  @P0 FMUL R7, R7, 0.25 ;  /* 0x3e80000007070820 */ /* 0x000fc80000400000 */
[----:B------:R-:W-:-:S06]  /*0250*/  @!P1 FMUL R7, R7, 16777216 ;  /* 0x4b80000007079820 */ /* 0x000fcc0000400000 */
[----:B------:R-:W1:Y:S01]  /*0260*/  MUFU.RCP R7, R7 ;  /* 0x0000000700077308 */ /* 0x000e620000001000 */
[----:B------:R-:W-:Y:S01]  /*0270*/  FSEL R4, R4, 1, P0 ;  /* 0x3f80000004047808 */ /* 0x000fe20000000000 */
[----:B-----5:R-:W-:-:S04]  /*0280*/  FADD R5, R12, -R5 ;  /* 0x800000050c057221 */ /* 0x020fc80000000000 */
[----:B------:R-:W-:-:S04]  /*0290*/  @!P1 FMUL R4, R4, 16777216 ;  /* 0x4b80000004049820 */ /* 0x000fc80000400000 */
[----:B-1----:R-:W-:-:S04]  /*02a0*/  FMUL R4, R7, R4 ;  /* 0x0000000407047220 */ /* 0x002fc80000400000 */
[----:B------:R-:W-:-:S04]  /*02b0*/  FMUL R4, R5, R4 ;  /* 0x0000000405047220 */ /* 0x000fc80000400000 */
[----:B----4-:R-:W-:-:S05]  /*02c0*/  FFMA R4, R8, R4, R11 ;  /* 0x0000000408047223 */ /* 0x010fca000000000b */
[----:B------:R-:W-:-:S04]  /*02d0*/  FSETP.GEU.AND P0, PT, R4, RZ, PT ;  /* 0x000000ff0400720b */ /* 0x000fc80003f0e000 */
[----:B------:R-:W-:-:S05]  /*02e0*/  FSEL R5, R4, RZ, P0 ;  /* 0x000000ff04057208 */ /* 0x000fca0000000000 */
[----:B------:R-:W-:Y:S01]  /*02f0*/  STG.E desc[UR4][R2.64], R5 ;  /* 0x0000000502007986 */ /* 0x000fe2000c101904 */
[----:B------:R-:W-:Y:S05]  /*0300*/  EXIT ;  /* 0x000000000000794d */ /* 0x000fea0003800000 */
.L_x_0:
[----:B------:R-:W-:-:S00]  /*0310*/  BRA `(.L_x_0) ;  /* 0xfffffffc00fc7947 */ /* 0x000fc0000383ffff */
[----:B------:R-:W-:-:S00]  /*0320*/  NOP ;  /* 0x0000000000007918 */ /* 0x000fc00000000000 */
        /* <DEDUP_REMOVED lines=13> */
.L_x_1:


//--------------------- .nv.global.init           --------------------------
	.section	.nv.global.init,"aw",@progbits
.nv.global.init:
	.type		_$_str,@object
	.size		_$_str,(_$_str_$_2 - _$_str)
_$_str:
        /*0000*/ 	.byte	0x5f, 0x5f, 0x43, 0x55, 0x44, 0x41, 0x5f, 0x46, 0x54, 0x5a, 0x00
	.type		_$_str_$_2,@object
	.size		_$_str_$_2,(.L_1 - _$_str_$_2)
_$_str_$_2:
        /*000b*/ 	.byte	0x5f, 0x5f, 0x43, 0x55, 0x44, 0x41, 0x5f, 0x50, 0x52, 0x45, 0x43, 0x5f, 0x53, 0x51, 0x52, 0x54
        /*001b*/ 	.byte	0x00
.L_1:


//--------------------- .nv.constant0.triton_poi_fused__native_batch_norm_legit_no_training_relu_14 --------------------------
	.section	.nv.constant0.triton_poi_fused__native_batch_norm_legit_no_training_relu_14,"a",@progbits
	.sectionflags	@""
	.align	4
.nv.constant0.triton_poi_fused__native_batch_norm_legit_no_training_relu_14:
	.zero		580
